//
// Generated by NVIDIA NVVM Compiler
//
// Compiler Build ID: CL-36424714
// Cuda compilation tools, release 13.0, V13.0.88
// Based on NVVM 20.0.0
//

.version 9.0
.target sm_100
.address_size 64

	// .globl	_Z6matveciPKfPfS1_

.visible .entry _Z6matveciPKfPfS1_(
	.param .u32 _Z6matveciPKfPfS1__param_0,
	.param .u64 .ptr .align 1 _Z6matveciPKfPfS1__param_1,
	.param .u64 .ptr .align 1 _Z6matveciPKfPfS1__param_2,
	.param .u64 .ptr .align 1 _Z6matveciPKfPfS1__param_3
)
{
	.reg .pred 	%p<11>;
	.reg .b32 	%r<39>;
	.reg .b32 	%f<110>;
	.reg .b64 	%rd<72>;

	ld.param.u32 	%r22, [_Z6matveciPKfPfS1__param_0];
	ld.param.u64 	%rd25, [_Z6matveciPKfPfS1__param_1];
	ld.param.u64 	%rd26, [_Z6matveciPKfPfS1__param_2];
	ld.param.u64 	%rd24, [_Z6matveciPKfPfS1__param_3];
	cvta.to.global.u64 	%rd1, %rd26;
	cvta.to.global.u64 	%rd2, %rd25;
	mov.u32 	%r23, %ntid.x;
	mov.u32 	%r24, %ctaid.x;
	mov.u32 	%r25, %tid.x;
	mad.lo.s32 	%r1, %r23, %r24, %r25;
	setp.ge.s32 	%p1, %r1, %r22;
	@%p1 bra 	$L__BB0_15;
	cvta.to.global.u64 	%rd27, %rd24;
	mul.wide.s32 	%rd28, %r1, 4;
	add.s64 	%rd3, %rd27, %rd28;
	ld.global.f32 	%f109, [%rd3];
	setp.lt.s32 	%p2, %r22, 1;
	@%p2 bra 	$L__BB0_14;
	add.s32 	%r27, %r22, -1;
	and.b32  	%r2, %r22, 15;
	setp.lt.u32 	%p3, %r27, 15;
	mov.b32 	%r35, 0;
	@%p3 bra 	$L__BB0_5;
	and.b32  	%r35, %r22, 2147483632;
	neg.s32 	%r33, %r35;
	mul.wide.u32 	%rd4, %r22, 60;
	mul.wide.u32 	%rd5, %r22, 56;
	mul.wide.u32 	%rd6, %r22, 52;
	mul.wide.u32 	%rd7, %r22, 48;
	mul.wide.u32 	%rd8, %r22, 44;
	mul.wide.u32 	%rd9, %r22, 40;
	mul.wide.u32 	%rd10, %r22, 36;
	mul.wide.u32 	%rd11, %r22, 32;
	mul.wide.u32 	%rd12, %r22, 28;
	mul.wide.u32 	%rd13, %r22, 24;
	mul.wide.u32 	%rd14, %r22, 20;
	mul.wide.u32 	%rd15, %r22, 16;
	mul.wide.u32 	%rd16, %r22, 12;
	add.s64 	%rd70, %rd1, 32;
	mul.wide.u32 	%rd18, %r22, 4;
	shl.b32 	%r29, %r22, 4;
	mov.u32 	%r32, %r1;
$L__BB0_4:
	.pragma "nounroll";
	mul.wide.s32 	%rd29, %r32, 4;
	add.s64 	%rd30, %rd2, %rd29;
	ld.global.f32 	%f16, [%rd30];
	ld.global.f32 	%f17, [%rd70+-32];
	fma.rn.f32 	%f18, %f16, %f17, %f109;
	add.s64 	%rd31, %rd30, %rd18;
	ld.global.f32 	%f19, [%rd31];
	ld.global.f32 	%f20, [%rd70+-28];
	fma.rn.f32 	%f21, %f19, %f20, %f18;
	mul.wide.u32 	%rd32, %r22, 8;
	add.s64 	%rd33, %rd30, %rd32;
	ld.global.f32 	%f22, [%rd33];
	ld.global.f32 	%f23, [%rd70+-24];
	fma.rn.f32 	%f24, %f22, %f23, %f21;
	add.s64 	%rd34, %rd30, %rd16;
	ld.global.f32 	%f25, [%rd34];
	ld.global.f32 	%f26, [%rd70+-20];
	fma.rn.f32 	%f27, %f25, %f26, %f24;
	add.s64 	%rd35, %rd30, %rd15;
	ld.global.f32 	%f28, [%rd35];
	ld.global.f32 	%f29, [%rd70+-16];
	fma.rn.f32 	%f30, %f28, %f29, %f27;
	add.s64 	%rd36, %rd30, %rd14;
	ld.global.f32 	%f31, [%rd36];
	ld.global.f32 	%f32, [%rd70+-12];
	fma.rn.f32 	%f33, %f31, %f32, %f30;
	add.s64 	%rd37, %rd30, %rd13;
	ld.global.f32 	%f34, [%rd37];
	ld.global.f32 	%f35, [%rd70+-8];
	fma.rn.f32 	%f36, %f34, %f35, %f33;
	add.s64 	%rd38, %rd30, %rd12;
	ld.global.f32 	%f37, [%rd38];
	ld.global.f32 	%f38, [%rd70+-4];
	fma.rn.f32 	%f39, %f37, %f38, %f36;
	add.s64 	%rd39, %rd30, %rd11;
	ld.global.f32 	%f40, [%rd39];
	ld.global.f32 	%f41, [%rd70];
	fma.rn.f32 	%f42, %f40, %f41, %f39;
	add.s64 	%rd40, %rd30, %rd10;
	ld.global.f32 	%f43, [%rd40];
	ld.global.f32 	%f44, [%rd70+4];
	fma.rn.f32 	%f45, %f43, %f44, %f42;
	add.s64 	%rd41, %rd30, %rd9;
	ld.global.f32 	%f46, [%rd41];
	ld.global.f32 	%f47, [%rd70+8];
	fma.rn.f32 	%f48, %f46, %f47, %f45;
	add.s64 	%rd42, %rd30, %rd8;
	ld.global.f32 	%f49, [%rd42];
	ld.global.f32 	%f50, [%rd70+12];
	fma.rn.f32 	%f51, %f49, %f50, %f48;
	add.s64 	%rd43, %rd30, %rd7;
	ld.global.f32 	%f52, [%rd43];
	ld.global.f32 	%f53, [%rd70+16];
	fma.rn.f32 	%f54, %f52, %f53, %f51;
	add.s64 	%rd44, %rd30, %rd6;
	ld.global.f32 	%f55, [%rd44];
	ld.global.f32 	%f56, [%rd70+20];
	fma.rn.f32 	%f57, %f55, %f56, %f54;
	add.s64 	%rd45, %rd30, %rd5;
	ld.global.f32 	%f58, [%rd45];
	ld.global.f32 	%f59, [%rd70+24];
	fma.rn.f32 	%f60, %f58, %f59, %f57;
	add.s64 	%rd46, %rd30, %rd4;
	ld.global.f32 	%f61, [%rd46];
	ld.global.f32 	%f62, [%rd70+28];
	fma.rn.f32 	%f109, %f61, %f62, %f60;
	add.s32 	%r33, %r33, 16;
	add.s32 	%r32, %r32, %r29;
	add.s64 	%rd70, %rd70, 64;
	setp.ne.s32 	%p4, %r33, 0;
	@%p4 bra 	$L__BB0_4;
$L__BB0_5:
	setp.eq.s32 	%p5, %r2, 0;
	@%p5 bra 	$L__BB0_14;
	and.b32  	%r10, %r22, 7;
	setp.lt.u32 	%p6, %r2, 8;
	@%p6 bra 	$L__BB0_8;
	mad.lo.s32 	%r30, %r35, %r22, %r1;
	mul.wide.s32 	%rd47, %r30, 4;
	add.s64 	%rd48, %rd2, %rd47;
	ld.global.f32 	%f64, [%rd48];
	mul.wide.u32 	%rd49, %r35, 4;
	add.s64 	%rd50, %rd1, %rd49;
	ld.global.f32 	%f65, [%rd50];
	fma.rn.f32 	%f66, %f64, %f65, %f109;
	mul.wide.u32 	%rd51, %r22, 4;
	add.s64 	%rd52, %rd48, %rd51;
	ld.global.f32 	%f67, [%rd52];
	ld.global.f32 	%f68, [%rd50+4];
	fma.rn.f32 	%f69, %f67, %f68, %f66;
	add.s64 	%rd53, %rd52, %rd51;
	ld.global.f32 	%f70, [%rd53];
	ld.global.f32 	%f71, [%rd50+8];
	fma.rn.f32 	%f72, %f70, %f71, %f69;
	add.s64 	%rd54, %rd53, %rd51;
	ld.global.f32 	%f73, [%rd54];
	ld.global.f32 	%f74, [%rd50+12];
	fma.rn.f32 	%f75, %f73, %f74, %f72;
	add.s64 	%rd55, %rd54, %rd51;
	ld.global.f32 	%f76, [%rd55];
	ld.global.f32 	%f77, [%rd50+16];
	fma.rn.f32 	%f78, %f76, %f77, %f75;
	add.s64 	%rd56, %rd55, %rd51;
	ld.global.f32 	%f79, [%rd56];
	ld.global.f32 	%f80, [%rd50+20];
	fma.rn.f32 	%f81, %f79, %f80, %f78;
	add.s64 	%rd57, %rd56, %rd51;
	ld.global.f32 	%f82, [%rd57];
	ld.global.f32 	%f83, [%rd50+24];
	fma.rn.f32 	%f84, %f82, %f83, %f81;
	add.s64 	%rd58, %rd57, %rd51;
	ld.global.f32 	%f85, [%rd58];
	ld.global.f32 	%f86, [%rd50+28];
	fma.rn.f32 	%f109, %f85, %f86, %f84;
	add.s32 	%r35, %r35, 8;
$L__BB0_8:
	setp.eq.s32 	%p7, %r10, 0;
	@%p7 bra 	$L__BB0_14;
	and.b32  	%r13, %r22, 3;
	setp.lt.u32 	%p8, %r10, 4;
	@%p8 bra 	$L__BB0_11;
	mad.lo.s32 	%r31, %r35, %r22, %r1;
	mul.wide.s32 	%rd59, %r31, 4;
	add.s64 	%rd60, %rd2, %rd59;
	ld.global.f32 	%f88, [%rd60];
	mul.wide.u32 	%rd61, %r35, 4;
	add.s64 	%rd62, %rd1, %rd61;
	ld.global.f32 	%f89, [%rd62];
	fma.rn.f32 	%f90, %f88, %f89, %f109;
	mul.wide.u32 	%rd63, %r22, 4;
	add.s64 	%rd64, %rd60, %rd63;
	ld.global.f32 	%f91, [%rd64];
	ld.global.f32 	%f92, [%rd62+4];
	fma.rn.f32 	%f93, %f91, %f92, %f90;
	add.s64 	%rd65, %rd64, %rd63;
	ld.global.f32 	%f94, [%rd65];
	ld.global.f32 	%f95, [%rd62+8];
	fma.rn.f32 	%f96, %f94, %f95, %f93;
	add.s64 	%rd66, %rd65, %rd63;
	ld.global.f32 	%f97, [%rd66];
	ld.global.f32 	%f98, [%rd62+12];
	fma.rn.f32 	%f109, %f97, %f98, %f96;
	add.s32 	%r35, %r35, 4;
$L__BB0_11:
	setp.eq.s32 	%p9, %r13, 0;
	@%p9 bra 	$L__BB0_14;
	mul.wide.u32 	%rd67, %r35, 4;
	add.s64 	%rd71, %rd1, %rd67;
	mad.lo.s32 	%r38, %r35, %r22, %r1;
	neg.s32 	%r37, %r13;
$L__BB0_13:
	.pragma "nounroll";
	mul.wide.s32 	%rd68, %r38, 4;
	add.s64 	%rd69, %rd2, %rd68;
	ld.global.f32 	%f99, [%rd69];
	ld.global.f32 	%f100, [%rd71];
	fma.rn.f32 	%f109, %f99, %f100, %f109;
	add.s64 	%rd71, %rd71, 4;
	add.s32 	%r38, %r38, %r22;
	add.s32 	%r37, %r37, 1;
	setp.ne.s32 	%p10, %r37, 0;
	@%p10 bra 	$L__BB0_13;
$L__BB0_14:
	st.global.f32 	[%rd3], %f109;
$L__BB0_15:
	ret;

}


// ===== COMPILED SASS (sm_100) =====

	.target	sm_100

	.elftype	@"ET_EXEC"


//--------------------- .note.nv.tkinfo           --------------------------
	.section	.note.nv.tkinfo,"",@"SHT_NOTE"
	.sectionflags	@"SHF_NOTE_NV_TKINFO"
	.tkinfo
        /*0018*/ 	.word	0x00000002
        /*0030*/ 	.string	""
        /*0030*/ 	.string	"ptxas"
        /*0030*/ 	.string	"Cuda compilation tools, release 13.0, V13.0.88"
        /*0030*/ 	.string	"Build cuda_13.0.r13.0/compiler.36424714_0"
        /*0030*/ 	.string	"-arch sm_100 -m 64 "



//--------------------- .note.nv.cuinfo           --------------------------
	.section	.note.nv.cuinfo,"",@"SHT_NOTE"
	.sectionflags	@"SHF_NOTE_NV_CUINFO"
        /*0018*/ 	.short	0x0002
        /*001a*/ 	.short	0x0064
        /*001c*/ 	.short	0x0082
	.zero		2


//--------------------- .nv.info                  --------------------------
	.section	.nv.info,"",@"SHT_CUDA_INFO"
	.align	4


	//----- nvinfo : EIATTR_REGCOUNT
	.align		4
        /*0000*/ 	.byte	0x04, 0x2f
        /*0002*/ 	.short	(.L_1 - .L_0)
	.align		4
.L_0:
        /*0004*/ 	.word	index@(_Z6matveciPKfPfS1_)
        /*0008*/ 	.word	0x00000020


	//----- nvinfo : EIATTR_FRAME_SIZE
	.align		4
.L_1:
        /*000c*/ 	.byte	0x04, 0x11
        /*000e*/ 	.short	(.L_3 - .L_2)
	.align		4
.L_2:
        /*0010*/ 	.word	index@(_Z6matveciPKfPfS1_)
        /*0014*/ 	.word	0x00000000


	//----- nvinfo : EIATTR_MIN_STACK_SIZE
	.align		4
.L_3:
        /*0018*/ 	.byte	0x04, 0x12
        /*001a*/ 	.short	(.L_5 - .L_4)
	.align		4
.L_4:
        /*001c*/ 	.word	index@(_Z6matveciPKfPfS1_)
        /*0020*/ 	.word	0x00000000
.L_5:


//--------------------- .nv.compat                --------------------------
	.section	.nv.compat,"",@"SHT_CUDA_COMPAT_INFO"
	.align	4
        /*0000*/ 	.byte	0x02, 0x09, 0x00, 0x00, 0x02, 0x02, 0x01, 0x00, 0x02, 0x05, 0x05, 0x00, 0x03, 0x07, 0x01, 0x01
        /*0010*/ 	.byte	0x02, 0x03, 0x00, 0x00, 0x02, 0x06, 0x01, 0x00, 0x04, 0x0b, 0x08, 0x00, 0x09, 0x00, 0x00, 0x00
        /*0020*/ 	.byte	0x00, 0x00, 0x00, 0x00


//--------------------- .nv.info._Z6matveciPKfPfS1_ --------------------------
	.section	.nv.info._Z6matveciPKfPfS1_,"",@"SHT_CUDA_INFO"
	.sectionflags	@""
	.align	4


	//----- nvinfo : EIATTR_CUDA_API_VERSION
	.align		4
        /*0000*/ 	.byte	0x04, 0x37
        /*0002*/ 	.short	(.L_7 - .L_6)
.L_6:
        /*0004*/ 	.word	0x00000082


	//----- nvinfo : EIATTR_KPARAM_INFO
	.align		4
.L_7:
        /*0008*/ 	.byte	0x04, 0x17
        /*000a*/ 	.short	(.L_9 - .L_8)
.L_8:
        /*000c*/ 	.word	0x00000000
        /*0010*/ 	.short	0x0003
        /*0012*/ 	.short	0x0018
        /*0014*/ 	.byte	0x00, 0xf5, 0x21, 0x00


	//----- nvinfo : EIATTR_KPARAM_INFO
	.align		4
.L_9:
        /*0018*/ 	.byte	0x04, 0x17
        /*001a*/ 	.short	(.L_11 - .L_10)
.L_10:
        /*001c*/ 	.word	0x00000000
        /*0020*/ 	.short	0x0002
        /*0022*/ 	.short	0x0010
        /*0024*/ 	.byte	0x00, 0xf5, 0x21, 0x00


	//----- nvinfo : EIATTR_KPARAM_INFO
	.align		4
.L_11:
        /*0028*/ 	.byte	0x04, 0x17
        /*002a*/ 	.short	(.L_13 - .L_12)
.L_12:
        /*002c*/ 	.word	0x00000000
        /*0030*/ 	.short	0x0001
        /*0032*/ 	.short	0x0008
        /*0034*/ 	.byte	0x00, 0xf5, 0x21, 0x00


	//----- nvinfo : EIATTR_KPARAM_INFO
	.align		4
.L_13:
        /*0038*/ 	.byte	0x04, 0x17
        /*003a*/ 	.short	(.L_15 - .L_14)
.L_14:
        /*003c*/ 	.word	0x00000000
        /*0040*/ 	.short	0x0000
        /*0042*/ 	.short	0x0000
        /*0044*/ 	.byte	0x00, 0xf0, 0x11, 0x00


	//----- nvinfo : EIATTR_SPARSE_MMA_MASK
	.align		4
.L_15:
        /*0048*/ 	.byte	0x03, 0x50
        /*004a*/ 	.short	0x0000


	//----- nvinfo : EIATTR_MAXREG_COUNT
	.align		4
        /*004c*/ 	.byte	0x03, 0x1b
        /*004e*/ 	.short	0x00ff


	//----- nvinfo : EIATTR_MERCURY_ISA_VERSION
	.align		4
        /*0050*/ 	.byte	0x03, 0x5f
        /*0052*/ 	.short	0x0101


	//----- nvinfo : EIATTR_VRC_CTA_INIT_COUNT
	.align		4
        /*0054*/ 	.byte	0x02, 0x4a
	.zero		1
	.zero		1


	//----- nvinfo : EIATTR_EXIT_INSTR_OFFSETS
	.align		4
        /*0058*/ 	.byte	0x04, 0x1c
        /*005a*/ 	.short	(.L_17 - .L_16)


	//   ....[0]....
.L_16:
        /*005c*/ 	.word	0x00000070


	//   ....[1]....
        /*0060*/ 	.word	0x00000bb0


	//----- nvinfo : EIATTR_CBANK_PARAM_SIZE
	.align		4
.L_17:
        /*0064*/ 	.byte	0x03, 0x19
        /*0066*/ 	.short	0x0020


	//----- nvinfo : EIATTR_PARAM_CBANK
	.align		4
        /*0068*/ 	.byte	0x04, 0x0a
        /*006a*/ 	.short	(.L_19 - .L_18)
	.align		4
.L_18:
        /*006c*/ 	.word	index@(.nv.constant0._Z6matveciPKfPfS1_)
        /*0070*/ 	.short	0x0380
        /*0072*/ 	.short	0x0020


	//----- nvinfo : EIATTR_SW_WAR
	.align		4
.L_19:
        /*0074*/ 	.byte	0x04, 0x36
        /*0076*/ 	.short	(.L_21 - .L_20)
.L_20:
        /*0078*/ 	.word	0x00000008
.L_21:


//--------------------- .nv.callgraph             --------------------------
	.section	.nv.callgraph,"",@"SHT_CUDA_CALLGRAPH"
	.align	4
	.sectionentsize	8
	.align		4
        /*0000*/ 	.word	0x00000000
	.align		4
        /*0004*/ 	.word	0xffffffff
	.align		4
        /*0008*/ 	.word	0x00000000
	.align		4
        /*000c*/ 	.word	0xfffffffe
	.align		4
        /*0010*/ 	.word	0x00000000
	.align		4
        /*0014*/ 	.word	0xfffffffd
	.align		4
        /*0018*/ 	.word	0x00000000
	.align		4
        /*001c*/ 	.word	0xfffffffc


//--------------------- .text._Z6matveciPKfPfS1_  --------------------------
	.section	.text._Z6matveciPKfPfS1_,"ax",@progbits
	.align	128
        .global         _Z6matveciPKfPfS1_
        .type           _Z6matveciPKfPfS1_,@function
        .size           _Z6matveciPKfPfS1_,(.L_x_7 - _Z6matveciPKfPfS1_)
        .other          _Z6matveciPKfPfS1_,@"STO_CUDA_ENTRY STV_DEFAULT"
_Z6matveciPKfPfS1_:
.text._Z6matveciPKfPfS1_:
[----:B------:R-:W-:Y:S01]  /*0000*/  LDC R1, c[0x0][0x37c] ;  /* 0x0000df00ff017b82 */ /* 0x000fe20000000800 */
[----:B------:R-:W0:Y:S07]  /*0010*/  S2R R3, SR_CTAID.X ;  /* 0x0000000000037919 */ /* 0x000e2e0000002500 */
[----:B------:R-:W1:Y:S01]  /*0020*/  LDC R0, c[0x0][0x380] ;  /* 0x0000e000ff007b82 */ /* 0x000e620000000800 */
[----:B------:R-:W0:Y:S01]  /*0030*/  LDCU UR4, c[0x0][0x360] ;  /* 0x00006c00ff0477ac */ /* 0x000e220008000800 */
[----:B------:R-:W0:Y:S02]  /*0040*/  S2R R2, SR_TID.X ;  /* 0x0000000000027919 */ /* 0x000e240000002100 */
[----:B0-----:R-:W-:-:S05]  /*0050*/  IMAD R3, R3, UR4, R2 ;  /* 0x0000000403037c24 */ /* 0x001fca000f8e0202 */
[----:B-1----:R-:W-:-:S13]  /*0060*/  ISETP.GE.AND P0, PT, R3, R0, PT ;  /* 0x000000000300720c */ /* 0x002fda0003f06270 */
[----:B------:R-:W-:Y:S05]  /*0070*/  @P0 EXIT ;  /* 0x000000000000094d */ /* 0x000fea0003800000 */
[----:B------:R-:W0:Y:S01]  /*0080*/  LDC.64 R10, c[0x0][0x398] ;  /* 0x0000e600ff0a7b82 */ /* 0x000e220000000a00 */
[----:B------:R-:W1:Y:S01]  /*0090*/  LDCU.64 UR6, c[0x0][0x358] ;  /* 0x00006b00ff0677ac */ /* 0x000e620008000a00 */
[----:B------:R-:W-:Y:S01]  /*00a0*/  ISETP.GE.AND P0, PT, R0, 0x1, PT ;  /* 0x000000010000780c */ /* 0x000fe20003f06270 */
[----:B0-----:R-:W-:-:S05]  /*00b0*/  IMAD.WIDE R10, R3, 0x4, R10 ;  /* 0x00000004030a7825 */ /* 0x001fca00078e020a */
[----:B-1----:R0:W5:Y:S07]  /*00c0*/  LDG.E R7, desc[UR6][R10.64] ;  /* 0x000000060a077981 */ /* 0x00216e000c1e1900 */
[----:B------:R-:W-:Y:S05]  /*00d0*/  @!P0 BRA `(.L_x_0) ;  /* 0x0000000800b08947 */ /* 0x000fea0003800000 */
[C---:B------:R-:W-:Y:S02]  /*00e0*/  IADD3 R4, PT, PT, R0.reuse, -0x1, RZ ;  /* 0xffffffff00047810 */ /* 0x040fe40007ffe0ff */
[----:B------:R-:W-:Y:S02]  /*00f0*/  LOP3.LUT R2, R0, 0xf, RZ, 0xc0, !PT ;  /* 0x0000000f00027812 */ /* 0x000fe400078ec0ff */
[----:B------:R-:W-:Y:S01]  /*0100*/  ISETP.GE.U32.AND P1, PT, R4, 0xf, PT ;  /* 0x0000000f0400780c */ /* 0x000fe20003f26070 */
[----:B------:R-:W-:Y:S01]  /*0110*/  HFMA2 R4, -RZ, RZ, 0, 0 ;  /* 0x00000000ff047431 */ /* 0x000fe200000001ff */
[----:B------:R-:W-:-:S11]  /*0120*/  ISETP.NE.AND P0, PT, R2, RZ, PT ;  /* 0x000000ff0200720c */ /* 0x000fd60003f05270 */
[----:B------:R-:W-:Y:S05]  /*0130*/  @!P1 BRA `(.L_x_1) ;  /* 0x0000000400409947 */ /* 0x000fea0003800000 */
[----:B------:R-:W1:Y:S01]  /*0140*/  LDCU.64 UR4, c[0x0][0x390] ;  /* 0x00007200ff0477ac */ /* 0x000e620008000a00 */
[----:B------:R-:W-:Y:S02]  /*0150*/  LOP3.LUT R4, R0, 0x7ffffff0, RZ, 0xc0, !PT ;  /* 0x7ffffff000047812 */ /* 0x000fe400078ec0ff */
[----:B------:R-:W-:Y:S02]  /*0160*/  MOV R5, R3 ;  /* 0x0000000300057202 */ /* 0x000fe40000000f00 */
[----:B------:R-:W-:Y:S01]  /*0170*/  IADD3 R6, PT, PT, -R4, RZ, RZ ;  /* 0x000000ff04067210 */ /* 0x000fe20007ffe1ff */
[----:B-1----:R-:W-:-:S04]  /*0180*/  UIADD3 UR4, UP0, UPT, UR4, 0x20, URZ ;  /* 0x0000002004047890 */ /* 0x002fc8000ff1e0ff */
[----:B------:R-:W-:Y:S02]  /*0190*/  UIADD3.X UR5, UPT, UPT, URZ, UR5, URZ, UP0, !UPT ;  /* 0x00000005ff057290 */ /* 0x000fe400087fe4ff */
[----:B------:R-:W-:-:S04]  /*01a0*/  MOV R8, UR4 ;  /* 0x0000000400087c02 */ /* 0x000fc80008000f00 */
[----:B------:R-:W-:-:S07]  /*01b0*/  MOV R13, UR5 ;  /* 0x00000005000d7c02 */ /* 0x000fce0008000f00 */
.L_x_2:
[----:B------:R-:W1:Y:S01]  /*01c0*/  LDC.64 R14, c[0x0][0x388] ;  /* 0x0000e200ff0e7b82 */ /* 0x000e620000000a00 */
[----:B------:R-:W-:-:S05]  /*01d0*/  MOV R12, R8 ;  /* 0x00000008000c7202 */ /* 0x000fca0000000f00 */
[----:B------:R-:W2:Y:S04]  /*01e0*/  LDG.E R24, desc[UR6][R12.64+-0x20] ;  /* 0xffffe0060c187981 */ /* 0x000ea8000c1e1900 */
[----:B------:R-:W3:Y:S04]  /*01f0*/  LDG.E R23, desc[UR6][R12.64+-0x18] ;  /* 0xffffe8060c177981 */ /* 0x000ee8000c1e1900 */
[----:B------:R-:W4:Y:S01]  /*0200*/  LDG.E R28, desc[UR6][R12.64+-0x14] ;  /* 0xffffec060c1c7981 */ /* 0x000f22000c1e1900 */
[----:B-1----:R-:W-:-:S05]  /*0210*/  IMAD.WIDE R14, R5, 0x4, R14 ;  /* 0x00000004050e7825 */ /* 0x002fca00078e020e */
[----:B------:R-:W2:Y:S01]  /*0220*/  LDG.E R29, desc[UR6][R14.64] ;  /* 0x000000060e1d7981 */ /* 0x000ea2000c1e1900 */
[----:B------:R-:W-:-:S04]  /*0230*/  IMAD.WIDE.U32 R8, R0, 0x4, R14 ;  /* 0x0000000400087825 */ /* 0x000fc800078e000e */
[C-C-:B------:R-:W-:Y:S02]  /*0240*/  IMAD.WIDE.U32 R26, R0.reuse, 0x8, R14.reuse ;  /* 0x00000008001a7825 */ /* 0x140fe400078e000e */
[----:B------:R-:W3:Y:S04]  /*0250*/  LDG.E R9, desc[UR6][R8.64] ;  /* 0x0000000608097981 */ /* 0x000ee8000c1e1900 */
[----:B------:R1:W4:Y:S04]  /*0260*/  LDG.E R22, desc[UR6][R26.64] ;  /* 0x000000061a167981 */ /* 0x000328000c1e1900 */
[----:B------:R-:W3:Y:S01]  /*0270*/  LDG.E R8, desc[UR6][R12.64+-0x1c] ;  /* 0xffffe4060c087981 */ /* 0x000ee2000c1e1900 */
[----:B------:R-:W-:-:S04]  /*0280*/  IMAD.WIDE.U32 R20, R0, 0xc, R14 ;  /* 0x0000000c00147825 */ /* 0x000fc800078e000e */
[C-C-:B------:R-:W-:Y:S01]  /*0290*/  IMAD.WIDE.U32 R16, R0.reuse, 0x10, R14.reuse ;  /* 0x0000001000107825 */ /* 0x140fe200078e000e */
[----:B------:R-:W4:Y:S03]  /*02a0*/  LDG.E R25, desc[UR6][R20.64] ;  /* 0x0000000614197981 */ /* 0x000f26000c1e1900 */
[C-C-:B------:R-:W-:Y:S02]  /*02b0*/  IMAD.WIDE.U32 R18, R0.reuse, 0x14, R14.reuse ;  /* 0x0000001400127825 */ /* 0x140fe400078e000e */
[----:B------:R-:W4:Y:S02]  /*02c0*/  LDG.E R16, desc[UR6][R16.64] ;  /* 0x0000000610107981 */ /* 0x000f24000c1e1900 */
[----:B-1----:R-:W-:Y:S02]  /*02d0*/  IMAD.WIDE.U32 R26, R0, 0x1c, R14 ;  /* 0x0000001c001a7825 */ /* 0x002fe400078e000e */
[----:B------:R-:W4:Y:S04]  /*02e0*/  LDG.E R20, desc[UR6][R12.64+-0x8] ;  /* 0xfffff8060c147981 */ /* 0x000f28000c1e1900 */
[----:B------:R-:W4:Y:S04]  /*02f0*/  LDG.E R21, desc[UR6][R26.64] ;  /* 0x000000061a157981 */ /* 0x000f28000c1e1900 */
[----:B------:R-:W4:Y:S01]  /*0300*/  LDG.E R17, desc[UR6][R12.64+-0x10] ;  /* 0xfffff0060c117981 */ /* 0x000f22000c1e1900 */
[----:B--2--5:R-:W-:-:S03]  /*0310*/  FFMA R24, R29, R24, R7 ;  /* 0x000000181d187223 */ /* 0x024fc60000000007 */
[----:B------:R1:W2:Y:S02]  /*0320*/  LDG.E R7, desc[UR6][R18.64] ;  /* 0x0000000612077981 */ /* 0x0002a4000c1e1900 */
[----:B-1----:R-:W-:-:S04]  /*0330*/  IMAD.WIDE.U32 R18, R0, 0x18, R14 ;  /* 0x0000001800127825 */ /* 0x002fc800078e000e */
[----:B---3--:R-:W-:Y:S02]  /*0340*/  FFMA R29, R9, R8, R24 ;  /* 0x00000008091d7223 */ /* 0x008fe40000000018 */
[----:B------:R-:W2:Y:S02]  /*0350*/  LDG.E R8, desc[UR6][R12.64+-0xc] ;  /* 0xfffff4060c087981 */ /* 0x000ea4000c1e1900 */
[----:B----4-:R-:W-:Y:S02]  /*0360*/  FFMA R26, R22, R23, R29 ;  /* 0x00000017161a7223 */ /* 0x010fe4000000001d */
[----:B------:R1:W3:Y:S01]  /*0370*/  LDG.E R9, desc[UR6][R18.64] ;  /* 0x0000000612097981 */ /* 0x0002e2000c1e1900 */
[----:B------:R-:W-:-:S03]  /*0380*/  IMAD.WIDE.U32 R22, R0, 0x20, R14 ;  /* 0x0000002000167825 */ /* 0x000fc600078e000e */
[----:B------:R-:W4:Y:S04]  /*0390*/  LDG.E R24, desc[UR6][R12.64+-0x4] ;  /* 0xfffffc060c187981 */ /* 0x000f28000c1e1900 */
[----:B------:R-:W4:Y:S04]  /*03a0*/  LDG.E R22, desc[UR6][R22.64] ;  /* 0x0000000616167981 */ /* 0x000f28000c1e1900 */
[----:B------:R-:W4:Y:S01]  /*03b0*/  LDG.E R29, desc[UR6][R12.64] ;  /* 0x000000060c1d7981 */ /* 0x000f22000c1e1900 */
[----:B------:R-:W-:-:S04]  /*03c0*/  FFMA R25, R25, R28, R26 ;  /* 0x0000001c19197223 */ /* 0x000fc8000000001a */
[----:B------:R-:W-:Y:S01]  /*03d0*/  FFMA R28, R16, R17, R25 ;  /* 0x00000011101c7223 */ /* 0x000fe20000000019 */
[C-C-:B------:R-:W-:Y:S01]  /*03e0*/  IMAD.WIDE.U32 R16, R0.reuse, 0x24, R14.reuse ;  /* 0x0000002400107825 */ /* 0x140fe200078e000e */
[----:B------:R-:W4:Y:S03]  /*03f0*/  LDG.E R25, desc[UR6][R12.64+0x8] ;  /* 0x000008060c197981 */ /* 0x000f26000c1e1900 */
[C-C-:B-1----:R-:W-:Y:S02]  /*0400*/  IMAD.WIDE.U32 R18, R0.reuse, 0x28, R14.reuse ;  /* 0x0000002800127825 */ /* 0x142fe400078e000e */
[----:B------:R-:W4:Y:S02]  /*0410*/  LDG.E R16, desc[UR6][R16.64] ;  /* 0x0000000610107981 */ /* 0x000f24000c1e1900 */
[----:B------:R-:W-:Y:S02]  /*0420*/  IMAD.WIDE.U32 R26, R0, 0x2c, R14 ;  /* 0x0000002c001a7825 */ /* 0x000fe400078e000e */
[----:B------:R-:W4:Y:S04]  /*0430*/  LDG.E R18, desc[UR6][R18.64] ;  /* 0x0000000612127981 */ /* 0x000f28000c1e1900 */
[----:B------:R-:W4:Y:S04]  /*0440*/  LDG.E R26, desc[UR6][R26.64] ;  /* 0x000000061a1a7981 */ /* 0x000f28000c1e1900 */
[----:B------:R-:W4:Y:S04]  /*0450*/  LDG.E R17, desc[UR6][R12.64+0x10] ;  /* 0x000010060c117981 */ /* 0x000f28000c1e1900 */
[----:B------:R-:W4:Y:S04]  /*0460*/  LDG.E R19, desc[UR6][R12.64+0x14] ;  /* 0x000014060c137981 */ /* 0x000f28000c1e1900 */
[----:B------:R-:W4:Y:S01]  /*0470*/  LDG.E R27, desc[UR6][R12.64+0x18] ;  /* 0x000018060c1b7981 */ /* 0x000f22000c1e1900 */
[----:B--2---:R-:W-:-:S03]  /*0480*/  FFMA R8, R7, R8, R28 ;  /* 0x0000000807087223 */ /* 0x004fc6000000001c */
[----:B------:R-:W2:Y:S01]  /*0490*/  LDG.E R7, desc[UR6][R12.64+0x4] ;  /* 0x000004060c077981 */ /* 0x000ea2000c1e1900 */
[----:B---3--:R-:W-:Y:S01]  /*04a0*/  FFMA R20, R9, R20, R8 ;  /* 0x0000001409147223 */ /* 0x008fe20000000008 */
[----:B------:R-:W-:-:S04]  /*04b0*/  IMAD.WIDE.U32 R8, R0, 0x30, R14 ;  /* 0x0000003000087825 */ /* 0x000fc800078e000e */
[----:B----4-:R-:W-:Y:S02]  /*04c0*/  FFMA R21, R21, R24, R20 ;  /* 0x0000001815157223 */ /* 0x010fe40000000014 */
[----:B------:R-:W3:Y:S04]  /*04d0*/  LDG.E R24, desc[UR6][R12.64+0xc] ;  /* 0x00000c060c187981 */ /* 0x000ee8000c1e1900 */
[----:B------:R-:W4:Y:S01]  /*04e0*/  LDG.E R8, desc[UR6][R8.64] ;  /* 0x0000000608087981 */ /* 0x000f22000c1e1900 */
[----:B------:R-:W-:Y:S01]  /*04f0*/  FFMA R29, R22, R29, R21 ;  /* 0x0000001d161d7223 */ /* 0x000fe20000000015 */
[----:B------:R-:W-:-:S04]  /*0500*/  IMAD.WIDE.U32 R20, R0, 0x34, R14 ;  /* 0x0000003400147825 */ /* 0x000fc800078e000e */
[C-C-:B------:R-:W-:Y:S02]  /*0510*/  IMAD.WIDE.U32 R22, R0.reuse, 0x38, R14.reuse ;  /* 0x0000003800167825 */ /* 0x140fe400078e000e */
[----:B------:R-:W4:Y:S02]  /*0520*/  LDG.E R20, desc[UR6][R20.64] ;  /* 0x0000000614147981 */ /* 0x000f24000c1e1900 */
[----:B------:R-:W-:Y:S02]  /*0530*/  IMAD.WIDE.U32 R14, R0, 0x3c, R14 ;  /* 0x0000003c000e7825 */ /* 0x000fe400078e000e */
[----:B------:R-:W4:Y:S04]  /*0540*/  LDG.E R22, desc[UR6][R22.64] ;  /* 0x0000000616167981 */ /* 0x000f28000c1e1900 */
[----:B------:R-:W4:Y:S04]  /*0550*/  LDG.E R14, desc[UR6][R14.64] ;  /* 0x000000060e0e7981 */ /* 0x000f28000c1e1900 */
[----:B------:R1:W4:Y:S01]  /*0560*/  LDG.E R9, desc[UR6][R12.64+0x1c] ;  /* 0x00001c060c097981 */ /* 0x000322000c1e1900 */
[----:B------:R-:W-:-:S04]  /*0570*/  IADD3 R6, PT, PT, R6, 0x10, RZ ;  /* 0x0000001006067810 */ /* 0x000fc80007ffe0ff */
[----:B------:R-:W-:Y:S02]  /*0580*/  ISETP.NE.AND P1, PT, R6, RZ, PT ;  /* 0x000000ff0600720c */ /* 0x000fe40003f25270 */
[----:B------:R-:W-:Y:S01]  /*0590*/  LEA R5, R0, R5, 0x4 ;  /* 0x0000000500057211 */ /* 0x000fe200078e20ff */
[----:B--2---:R-:W-:-:S04]  /*05a0*/  FFMA R7, R16, R7, R29 ;  /* 0x0000000710077223 */ /* 0x004fc8000000001d */
[----:B------:R-:W-:-:S04]  /*05b0*/  FFMA R7, R18, R25, R7 ;  /* 0x0000001912077223 */ /* 0x000fc80000000007 */
[----:B---3--:R-:W-:-:S04]  /*05c0*/  FFMA R7, R26, R24, R7 ;  /* 0x000000181a077223 */ /* 0x008fc80000000007 */
[----:B----4-:R-:W-:Y:S01]  /*05d0*/  FFMA R7, R8, R17, R7 ;  /* 0x0000001108077223 */ /* 0x010fe20000000007 */
[----:B------:R-:W-:-:S03]  /*05e0*/  IADD3 R8, P2, PT, R12, 0x40, RZ ;  /* 0x000000400c087810 */ /* 0x000fc60007f5e0ff */
[----:B------:R-:W-:-:S04]  /*05f0*/  FFMA R7, R20, R19, R7 ;  /* 0x0000001314077223 */ /* 0x000fc80000000007 */
[----:B------:R-:W-:Y:S01]  /*0600*/  FFMA R7, R22, R27, R7 ;  /* 0x0000001b16077223 */ /* 0x000fe20000000007 */
[----:B-1----:R-:W-:-:S03]  /*0610*/  IADD3.X R13, PT, PT, RZ, R13, RZ, P2, !PT ;  /* 0x0000000dff0d7210 */ /* 0x002fc600017fe4ff */
[----:B------:R-:W-:Y:S01]  /*0620*/  FFMA R7, R14, R9, R7 ;  /* 0x000000090e077223 */ /* 0x000fe20000000007 */
[----:B------:R-:W-:Y:S06]  /*0630*/  @P1 BRA `(.L_x_2) ;  /* 0xfffffff800e01947 */ /* 0x000fec000383ffff */
.L_x_1:
[----:B------:R-:W-:Y:S05]  /*0640*/  @!P0 BRA `(.L_x_0) ;  /* 0x0000000400548947 */ /* 0x000fea0003800000 */
[----:B------:R-:W-:Y:S02]  /*0650*/  ISETP.GE.U32.AND P0, PT, R2, 0x8, PT ;  /* 0x000000080200780c */ /* 0x000fe40003f06070 */
[----:B------:R-:W-:-:S04]  /*0660*/  LOP3.LUT R24, R0, 0x7, RZ, 0xc0, !PT ;  /* 0x0000000700187812 */ /* 0x000fc800078ec0ff */
[----:B------:R-:W-:-:S07]  /*0670*/  ISETP.NE.AND P1, PT, R24, RZ, PT ;  /* 0x000000ff1800720c */ /* 0x000fce0003f25270 */
[----:B------:R-:W-:Y:S06]  /*0680*/  @!P0 BRA `(.L_x_3) ;  /* 0x0000000000948947 */ /* 0x000fec0003800000 */
[----:B------:R-:W1:Y:S01]  /*0690*/  LDC.64 R18, c[0x0][0x388] ;  /* 0x0000e200ff127b82 */ /* 0x000e620000000a00 */
[----:B------:R-:W-:-:S07]  /*06a0*/  IMAD R5, R4, R0, R3 ;  /* 0x0000000004057224 */ /* 0x000fce00078e0203 */
[----:B------:R-:W2:Y:S01]  /*06b0*/  LDC.64 R8, c[0x0][0x390] ;  /* 0x0000e400ff087b82 */ /* 0x000ea20000000a00 */
[----:B-1----:R-:W-:-:S05]  /*06c0*/  IMAD.WIDE R18, R5, 0x4, R18 ;  /* 0x0000000405127825 */ /* 0x002fca00078e0212 */
[----:B------:R-:W3:Y:S01]  /*06d0*/  LDG.E R2, desc[UR6][R18.64] ;  /* 0x0000000612027981 */ /* 0x000ee2000c1e1900 */
[----:B------:R-:W-:-:S04]  /*06e0*/  IMAD.WIDE.U32 R12, R0, 0x4, R18 ;  /* 0x00000004000c7825 */ /* 0x000fc800078e0012 */
[----:B--2---:R-:W-:Y:S01]  /*06f0*/  IMAD.WIDE.U32 R8, R4, 0x4, R8 ;  /* 0x0000000404087825 */ /* 0x004fe200078e0008 */
[----:B------:R1:W2:Y:S03]  /*0700*/  LDG.E R6, desc[UR6][R12.64] ;  /* 0x000000060c067981 */ /* 0x0002a6000c1e1900 */
[C---:B------:R-:W-:Y:S01]  /*0710*/  IMAD.WIDE.U32 R20, R0.reuse, 0x4, R12 ;  /* 0x0000000400147825 */ /* 0x040fe200078e000c */
[----:B------:R-:W3:Y:S04]  /*0720*/  LDG.E R5, desc[UR6][R8.64] ;  /* 0x0000000608057981 */ /* 0x000ee8000c1e1900 */
[----:B------:R-:W2:Y:S01]  /*0730*/  LDG.E R23, desc[UR6][R8.64+0x4] ;  /* 0x0000040608177981 */ /* 0x000ea2000c1e1900 */
[----:B------:R-:W-:-:S03]  /*0740*/  IMAD.WIDE.U32 R14, R0, 0x4, R20 ;  /* 0x00000004000e7825 */ /* 0x000fc600078e0014 */
[----:B------:R4:W2:Y:S01]  /*0750*/  LDG.E R22, desc[UR6][R20.64] ;  /* 0x0000000614167981 */ /* 0x0008a2000c1e1900 */
[----:B------:R-:W-:-:S03]  /*0760*/  IMAD.WIDE.U32 R16, R0, 0x4, R14 ;  /* 0x0000000400107825 */ /* 0x000fc600078e000e */
[----:B------:R-:W2:Y:S04]  /*0770*/  LDG.E R25, desc[UR6][R8.64+0x8] ;  /* 0x0000080608197981 */ /* 0x000ea8000c1e1900 */
[----:B------:R-:W2:Y:S01]  /*0780*/  LDG.E R14, desc[UR6][R14.64] ;  /* 0x000000060e0e7981 */ /* 0x000ea2000c1e1900 */
[----:B-1----:R-:W-:-:S03]  /*0790*/  IMAD.WIDE.U32 R12, R0, 0x4, R16 ;  /* 0x00000004000c7825 */ /* 0x002fc600078e0010 */
[----:B------:R-:W2:Y:S01]  /*07a0*/  LDG.E R27, desc[UR6][R8.64+0xc] ;  /* 0x00000c06081b7981 */ /* 0x000ea2000c1e1900 */
[----:B------:R-:W-:-:S03]  /*07b0*/  IMAD.WIDE.U32 R18, R0, 0x4, R12 ;  /* 0x0000000400127825 */ /* 0x000fc600078e000c */
[----:B------:R-:W2:Y:S04]  /*07c0*/  LDG.E R16, desc[UR6][R16.64] ;  /* 0x0000000610107981 */ /* 0x000ea8000c1e1900 */
[----:B------:R-:W2:Y:S01]  /*07d0*/  LDG.E R29, desc[UR6][R8.64+0x10] ;  /* 0x00001006081d7981 */ /* 0x000ea2000c1e1900 */
[----:B----4-:R-:W-:-:S03]  /*07e0*/  IMAD.WIDE.U32 R20, R0, 0x4, R18 ;  /* 0x0000000400147825 */ /* 0x010fc600078e0012 */
[----:B------:R-:W4:Y:S04]  /*07f0*/  LDG.E R12, desc[UR6][R12.64] ;  /* 0x000000060c0c7981 */ /* 0x000f28000c1e1900 */
[----:B------:R-:W4:Y:S04]  /*0800*/  LDG.E R28, desc[UR6][R8.64+0x14] ;  /* 0x00001406081c7981 */ /* 0x000f28000c1e1900 */
[----:B------:R-:W4:Y:S04]  /*0810*/  LDG.E R26, desc[UR6][R18.64] ;  /* 0x00000006121a7981 */ /* 0x000f28000c1e1900 */
[----:B------:R-:W4:Y:S04]  /*0820*/  LDG.E R13, desc[UR6][R8.64+0x18] ;  /* 0x00001806080d7981 */ /* 0x000f28000c1e1900 */
[----:B------:R-:W4:Y:S04]  /*0830*/  LDG.E R20, desc[UR6][R20.64] ;  /* 0x0000000614147981 */ /* 0x000f28000c1e1900 */
[----:B------:R-:W4:Y:S01]  /*0840*/  LDG.E R15, desc[UR6][R8.64+0x1c] ;  /* 0x00001c06080f7981 */ /* 0x000f22000c1e1900 */
[----:B------:R-:W-:Y:S01]  /*0850*/  IADD3 R4, PT, PT, R4, 0x8, RZ ;  /* 0x0000000804047810 */ /* 0x000fe20007ffe0ff */
[----:B---3-5:R-:W-:-:S04]  /*0860*/  FFMA R5, R2, R5, R7 ;  /* 0x0000000502057223 */ /* 0x028fc80000000007 */
[----:B--2---:R-:W-:-:S04]  /*0870*/  FFMA R5, R6, R23, R5 ;  /* 0x0000001706057223 */ /* 0x004fc80000000005 */
[----:B------:R-:W-:-:S04]  /*0880*/  FFMA R5, R22, R25, R5 ;  /* 0x0000001916057223 */ /* 0x000fc80000000005 */
[----:B------:R-:W-:-:S04]  /*0890*/  FFMA R5, R14, R27, R5 ;  /* 0x0000001b0e057223 */ /* 0x000fc80000000005 */
[----:B------:R-:W-:-:S04]  /*08a0*/  FFMA R5, R16, R29, R5 ;  /* 0x0000001d10057223 */ /* 0x000fc80000000005 */
[----:B----4-:R-:W-:-:S04]  /*08b0*/  FFMA R5, R12, R28, R5 ;  /* 0x0000001c0c057223 */ /* 0x010fc80000000005 */
[----:B------:R-:W-:-:S04]  /*08c0*/  FFMA R5, R26, R13, R5 ;  /* 0x0000000d1a057223 */ /* 0x000fc80000000005 */
[----:B------:R-:W-:-:S07]  /*08d0*/  FFMA R7, R20, R15, R5 ;  /* 0x0000000f14077223 */ /* 0x000fce0000000005 */
.L_x_3:
        /* <DEDUP_REMOVED lines=8> */
[----:B-1----:R-:W-:-:S04]  /*0960*/  IMAD.WIDE R14, R15, 0x4, R8 ;  /* 0x000000040f0e7825 */ /* 0x002fc800078e0208 */
[----:B------:R-:W-:Y:S02]  /*0970*/  IMAD.WIDE.U32 R16, R0, 0x4, R14 ;  /* 0x0000000400107825 */ /* 0x000fe400078e000e */
[----:B------:R-:W3:Y:S02]  /*0980*/  LDG.E R14, desc[UR6][R14.64] ;  /* 0x000000060e0e7981 */ /* 0x000ee4000c1e1900 */
[----:B--2---:R-:W-:-:S04]  /*0990*/  IMAD.WIDE.U32 R8, R4, 0x4, R12 ;  /* 0x0000000404087825 */ /* 0x004fc800078e000c */
[C---:B------:R-:W-:Y:S01]  /*09a0*/  IMAD.WIDE.U32 R18, R0.reuse, 0x4, R16 ;  /* 0x0000000400127825 */ /* 0x040fe200078e0010 */
[----:B------:R-:W3:Y:S04]  /*09b0*/  LDG.E R5, desc[UR6][R8.64] ;  /* 0x0000000608057981 */ /* 0x000ee8000c1e1900 */
[----:B------:R-:W2:Y:S01]  /*09c0*/  LDG.E R16, desc[UR6][R16.64] ;  /* 0x0000000610107981 */ /* 0x000ea2000c1e1900 */
[----:B------:R-:W-:-:S03]  /*09d0*/  IMAD.WIDE.U32 R12, R0, 0x4, R18 ;  /* 0x00000004000c7825 */ /* 0x000fc600078e0012 */
[----:B------:R-:W2:Y:S04]  /*09e0*/  LDG.E R6, desc[UR6][R8.64+0x4] ;  /* 0x0000040608067981 */ /* 0x000ea8000c1e1900 */
[----:B------:R-:W4:Y:S04]  /*09f0*/  LDG.E R18, desc[UR6][R18.64] ;  /* 0x0000000612127981 */ /* 0x000f28000c1e1900 */
[----:B------:R-:W4:Y:S04]  /*0a00*/  LDG.E R20, desc[UR6][R8.64+0x8] ;  /* 0x0000080608147981 */ /* 0x000f28000c1e1900 */
[----:B------:R-:W4:Y:S04]  /*0a10*/  LDG.E R12, desc[UR6][R12.64] ;  /* 0x000000060c0c7981 */ /* 0x000f28000c1e1900 */
[----:B------:R-:W4:Y:S01]  /*0a20*/  LDG.E R21, desc[UR6][R8.64+0xc] ;  /* 0x00000c0608157981 */ /* 0x000f22000c1e1900 */
[----:B------:R-:W-:Y:S01]  /*0a30*/  IADD3 R4, PT, PT, R4, 0x4, RZ ;  /* 0x0000000404047810 */ /* 0x000fe20007ffe0ff */
[----:B---3-5:R-:W-:-:S04]  /*0a40*/  FFMA R5, R14, R5, R7 ;  /* 0x000000050e057223 */ /* 0x028fc80000000007 */
[----:B--2---:R-:W-:-:S04]  /*0a50*/  FFMA R5, R16, R6, R5 ;  /* 0x0000000610057223 */ /* 0x004fc80000000005 */
[----:B----4-:R-:W-:-:S04]  /*0a60*/  FFMA R5, R18, R20, R5 ;  /* 0x0000001412057223 */ /* 0x010fc80000000005 */
[----:B------:R-:W-:-:S07]  /*0a70*/  FFMA R7, R12, R21, R5 ;  /* 0x000000150c077223 */ /* 0x000fce0000000005 */
.L_x_4:
[----:B------:R-:W-:Y:S05]  /*0a80*/  @!P1 BRA `(.L_x_0) ;  /* 0x0000000000449947 */ /* 0x000fea0003800000 */
[----:B------:R-:W1:Y:S01]  /*0a90*/  LDC.64 R12, c[0x0][0x390] ;  /* 0x0000e400ff0c7b82 */ /* 0x000e620000000a00 */
[----:B------:R-:W-:Y:S01]  /*0aa0*/  IMAD R15, R4, R0, R3 ;  /* 0x00000000040f7224 */ /* 0x000fe200078e0203 */
[----:B------:R-:W-:-:S06]  /*0ab0*/  IADD3 R6, PT, PT, -R2, RZ, RZ ;  /* 0x000000ff02067210 */ /* 0x000fcc0007ffe1ff */
[----:B------:R-:W2:Y:S01]  /*0ac0*/  LDC.64 R8, c[0x0][0x388] ;  /* 0x0000e200ff087b82 */ /* 0x000ea20000000a00 */
[----:B-1----:R-:W-:-:S07]  /*0ad0*/  IMAD.WIDE.U32 R12, R4, 0x4, R12 ;  /* 0x00000004040c7825 */ /* 0x002fce00078e000c */
.L_x_5:
[----:B--2---:R-:W-:Y:S01]  /*0ae0*/  IMAD.WIDE R2, R15, 0x4, R8 ;  /* 0x000000040f027825 */ /* 0x004fe200078e0208 */
[----:B------:R-:W-:Y:S02]  /*0af0*/  MOV R4, R12 ;  /* 0x0000000c00047202 */ /* 0x000fe40000000f00 */
[----:B------:R-:W-:-:S03]  /*0b00*/  MOV R5, R13 ;  /* 0x0000000d00057202 */ /* 0x000fc60000000f00 */
[----:B------:R-:W2:Y:S04]  /*0b10*/  LDG.E R2, desc[UR6][R2.64] ;  /* 0x0000000602027981 */ /* 0x000ea8000c1e1900 */
[----:B------:R-:W2:Y:S01]  /*0b20*/  LDG.E R4, desc[UR6][R4.64] ;  /* 0x0000000604047981 */ /* 0x000ea2000c1e1900 */
[----:B------:R-:W-:Y:S02]  /*0b30*/  IADD3 R6, PT, PT, R6, 0x1, RZ ;  /* 0x0000000106067810 */ /* 0x000fe40007ffe0ff */
[----:B------:R-:W-:Y:S02]  /*0b40*/  IADD3 R12, P1, PT, R12, 0x4, RZ ;  /* 0x000000040c0c7810 */ /* 0x000fe40007f3e0ff */
[----:B------:R-:W-:Y:S02]  /*0b50*/  ISETP.NE.AND P0, PT, R6, RZ, PT ;  /* 0x000000ff0600720c */ /* 0x000fe40003f05270 */
[----:B------:R-:W-:-:S02]  /*0b60*/  IADD3 R15, PT, PT, R15, R0, RZ ;  /* 0x000000000f0f7210 */ /* 0x000fc40007ffe0ff */
[----:B------:R-:W-:Y:S01]  /*0b70*/  IADD3.X R13, PT, PT, RZ, R13, RZ, P1, !PT ;  /* 0x0000000dff0d7210 */ /* 0x000fe20000ffe4ff */
[----:B--2--5:R-:W-:-:S08]  /*0b80*/  FFMA R7, R2, R4, R7 ;  /* 0x0000000402077223 */ /* 0x024fd00000000007 */
[----:B------:R-:W-:Y:S05]  /*0b90*/  @P0 BRA `(.L_x_5) ;  /* 0xfffffffc00d00947 */ /* 0x000fea000383ffff */
.L_x_0:
[----:B-----5:R-:W-:Y:S01]  /*0ba0*/  STG.E desc[UR6][R10.64], R7 ;  /* 0x000000070a007986 */ /* 0x020fe2000c101906 */
[----:B------:R-:W-:Y:S05]  /*0bb0*/  EXIT ;  /* 0x000000000000794d */ /* 0x000fea0003800000 */
.L_x_6:
[----:B------:R-:W-:-:S00]  /*0bc0*/  BRA `(.L_x_6) ;  /* 0xfffffffc00fc7947 */ /* 0x000fc0000383ffff */
[----:B------:R-:W-:-:S00]  /*0bd0*/  NOP ;  /* 0x0000000000007918 */ /* 0x000fc00000000000 */
        /* <DEDUP_REMOVED lines=10> */
.L_x_7:


//--------------------- .nv.shared.reserved.0     --------------------------
	.section	.nv.shared.reserved.0,"aw",@nobits
	.weak		__nv_reservedSMEM_offset_0_alias
	.size		__nv_reservedSMEM_offset_0_alias, 0, 64
	.other		__nv_reservedSMEM_offset_0_alias,@"STO_CUDA_RESERVED_SHARED STV_DEFAULT"
__nv_reservedSMEM_offset_0_alias:
	.zero		0
	.zero		64


//--------------------- .nv.constant0._Z6matveciPKfPfS1_ --------------------------
	.section	.nv.constant0._Z6matveciPKfPfS1_,"a",@progbits
	.sectionflags	@""
	.align	4
.nv.constant0._Z6matveciPKfPfS1_:
	.zero		928


//--------------------- SYMBOLS --------------------------

	.type		.nv.reservedSmem.offset0,@object
	.size		.nv.reservedSmem.offset0,0x4
